	.headerflags	@"EF_CUDA_TEXMODE_UNIFIED EF_CUDA_64BIT_ADDRESS EF_CUDA_ACCELERATORS EF_CUDA_SM90 EF_CUDA_VIRTUAL_SM(EF_CUDA_SM90)"
	.elftype	@"ET_EXEC"


//--------------------- .nv.info                  --------------------------
	.section	.nv.info,"",@"SHT_CUDA_INFO"
	.align	4


	//----- nvinfo : EIATTR_REGCOUNT
	.align		4
        /*0000*/ 	.byte	0x04, 0x2f
        /*0002*/ 	.short	(.L_1 - .L_0)
	.align		4
.L_0:
        /*0004*/ 	.word	index@(triton_poi_fused_mul_sigmoid_3)
        /*0008*/ 	.word	0x0000000a


	//----- nvinfo : EIATTR_MIN_STACK_SIZE
	.align		4
.L_1:
        /*000c*/ 	.byte	0x04, 0x12
        /*000e*/ 	.short	(.L_3 - .L_2)
	.align		4
.L_2:
        /*0010*/ 	.word	index@(triton_poi_fused_mul_sigmoid_3)
        /*0014*/ 	.word	0x00000000


	//----- nvinfo : EIATTR_FRAME_SIZE
	.align		4
.L_3:
        /*0018*/ 	.byte	0x04, 0x11
        /*001a*/ 	.short	(.L_5 - .L_4)
	.align		4
.L_4:
        /*001c*/ 	.word	index@(triton_poi_fused_mul_sigmoid_3)
        /*0020*/ 	.word	0x00000000


	//----- nvinfo : EIATTR_MIN_STACK_SIZE
	.align		4
.L_5:
        /*0024*/ 	.byte	0x04, 0x12
        /*0026*/ 	.short	(.L_7 - .L_6)
	.align		4
.L_6:
        /*0028*/ 	.word	index@(triton_poi_fused_mul_sigmoid_3)
        /*002c*/ 	.word	0x00000000
.L_7:


//--------------------- .nv.info.triton_poi_fused_mul_sigmoid_3 --------------------------
	.section	.nv.info.triton_poi_fused_mul_sigmoid_3,"",@"SHT_CUDA_INFO"
	.sectionflags	@""
	.align	4


	//----- nvinfo : EIATTR_CUDA_API_VERSION
	.align		4
        /*0000*/ 	.byte	0x04, 0x37
        /*0002*/ 	.short	(.L_9 - .L_8)
.L_8:
        /*0004*/ 	.word	0x0000007c


	//----- nvinfo : EIATTR_KPARAM_INFO
	.align		4
.L_9:
        /*0008*/ 	.byte	0x04, 0x17
        /*000a*/ 	.short	(.L_11 - .L_10)
.L_10:
        /*000c*/ 	.word	0x00000000
        /*0010*/ 	.short	0x0002
        /*0012*/ 	.short	0x0010
        /*0014*/ 	.byte	0x00, 0xf0, 0x11, 0x00


	//----- nvinfo : EIATTR_KPARAM_INFO
	.align		4
.L_11:
        /*0018*/ 	.byte	0x04, 0x17
        /*001a*/ 	.short	(.L_13 - .L_12)
.L_12:
        /*001c*/ 	.word	0x00000000
        /*0020*/ 	.short	0x0001
        /*0022*/ 	.short	0x0008
        /*0024*/ 	.byte	0x00, 0xf4, 0x21, 0x00


	//----- nvinfo : EIATTR_KPARAM_INFO
	.align		4
.L_13:
        /*0028*/ 	.byte	0x04, 0x17
        /*002a*/ 	.short	(.L_15 - .L_14)
.L_14:
        /*002c*/ 	.word	0x00000000
        /*0030*/ 	.short	0x0000
        /*0032*/ 	.short	0x0000
        /*0034*/ 	.byte	0x00, 0xf4, 0x21, 0x00


	//----- nvinfo : EIATTR_SPARSE_MMA_MASK
	.align		4
.L_15:
        /*0038*/ 	.byte	0x03, 0x50
        /*003a*/ 	.short	0x0000


	//----- nvinfo : EIATTR_MAXREG_COUNT
	.align		4
        /*003c*/ 	.byte	0x03, 0x1b
        /*003e*/ 	.short	0x00ff


	//----- nvinfo : EIATTR_EXIT_INSTR_OFFSETS
	.align		4
        /*0040*/ 	.byte	0x04, 0x1c
        /*0042*/ 	.short	(.L_17 - .L_16)


	//   ....[0]....
.L_16:
        /*0044*/ 	.word	0x00000210


	//   ....[1]....
        /*0048*/ 	.word	0x00000230


	//----- nvinfo : EIATTR_REQNTID
	.align		4
.L_17:
        /*004c*/ 	.byte	0x04, 0x10
        /*004e*/ 	.short	(.L_19 - .L_18)
.L_18:
        /*0050*/ 	.word	0x00000080
        /*0054*/ 	.word	0x00000001
        /*0058*/ 	.word	0x00000001


	//----- nvinfo : EIATTR_CBANK_PARAM_SIZE
	.align		4
.L_19:
        /*005c*/ 	.byte	0x03, 0x19
        /*005e*/ 	.short	0x0014


	//----- nvinfo : EIATTR_PARAM_CBANK
	.align		4
        /*0060*/ 	.byte	0x04, 0x0a
        /*0062*/ 	.short	(.L_21 - .L_20)
	.align		4
.L_20:
        /*0064*/ 	.word	index@(.nv.constant0.triton_poi_fused_mul_sigmoid_3)
        /*0068*/ 	.short	0x0210
        /*006a*/ 	.short	0x0014


	//----- nvinfo : EIATTR_SW_WAR
	.align		4
.L_21:
        /*006c*/ 	.byte	0x04, 0x36
        /*006e*/ 	.short	(.L_23 - .L_22)
.L_22:
        /*0070*/ 	.word	0x00000008
.L_23:


//--------------------- .nv.callgraph             --------------------------
	.section	.nv.callgraph,"",@"SHT_CUDA_CALLGRAPH"
	.align	4
	.sectionentsize	8
	.align		4
        /*0000*/ 	.word	0x00000000
	.align		4
        /*0004*/ 	.word	0xffffffff
	.align		4
        /*0008*/ 	.word	0x00000000
	.align		4
        /*000c*/ 	.word	0xfffffffe
	.align		4
        /*0010*/ 	.word	0x00000000
	.align		4
        /*0014*/ 	.word	0xfffffffd
	.align		4
        /*0018*/ 	.word	0x00000000
	.align		4
        /*001c*/ 	.word	0xfffffffc


//--------------------- .text.triton_poi_fused_mul_sigmoid_3 --------------------------
	.section	.text.triton_poi_fused_mul_sigmoid_3,"ax",@progbits
	.align	128
        .global         triton_poi_fused_mul_sigmoid_3
        .type           triton_poi_fused_mul_sigmoid_3,@function
        .size           triton_poi_fused_mul_sigmoid_3,(.L_x_1 - triton_poi_fused_mul_sigmoid_3)
        .other          triton_poi_fused_mul_sigmoid_3,@"STO_CUDA_ENTRY STV_DEFAULT"
triton_poi_fused_mul_sigmoid_3:
.text.triton_poi_fused_mul_sigmoid_3:
[----:B------:R-:W0:Y:S02]  /*0000*/  LDC R1, c[0x0][0x28] ;  /* 0x00000a00ff017b82 */ /* 0x000e240000000800 */
[----:B------:R-:W1:Y:S01]  /*0010*/  S2R R0, SR_TID.X ;  /* 0x0000000000007919 */ /* 0x000e620000002100 */
[----:B------:R-:W2:Y:S01]  /*0020*/  LDC.64 R2, c[0x0][0x218] ;  /* 0x00008600ff027b82 */ /* 0x000ea20000000a00 */
[----:B------:R-:W-:Y:S01]  /*0030*/  ULDC.64 UR4, c[0x0][0x208] ;  /* 0x0000820000047ab9 */ /* 0x000fe20000000a00 */
[----:B------:R-:W3:Y:S01]  /*0040*/  S2R R7, SR_CTAID.X ;  /* 0x0000000000077919 */ /* 0x000ee20000002500 */
[----:B-1----:R-:W-:Y:S02]  /*0050*/  LOP3.LUT R0, R0, 0x7f, RZ, 0xc0, !PT ;  /* 0x0000007f00007812 */ /* 0x002fe400078ec0ff */
[----:B---3--:R-:W-:Y:S02]  /*0060*/  SHF.R.S32.HI R4, RZ, 0x18, R7 ;  /* 0x00000018ff047819 */ /* 0x008fe40000011407 */
[----:B------:R-:W-:Y:S02]  /*0070*/  LEA R7, R7, R0, 0x7 ;  /* 0x0000000007077211 */ /* 0x000fe400078e38ff */
[----:B------:R-:W-:-:S02]  /*0080*/  SGXT R0, R4, 0x1 ;  /* 0x000000010400781a */ /* 0x000fc40000000200 */
[----:B------:R-:W-:Y:S02]  /*0090*/  ISETP.GE.AND P0, PT, R7, 0x100, PT ;  /* 0x000001000700780c */ /* 0x000fe40003f06270 */
[----:B------:R-:W-:-:S04]  /*00a0*/  LEA.HI R0, R0, R7, RZ, 0x4 ;  /* 0x0000000700007211 */ /* 0x000fc800078f20ff */
[----:B------:R-:W-:Y:S01]  /*00b0*/  SHF.R.S32.HI R5, RZ, 0x4, R0 ;  /* 0x00000004ff057819 */ /* 0x000fe20000011400 */
[----:B------:R-:W-:-:S04]  /*00c0*/  HFMA2.MMA R0, -RZ, RZ, 0, 0 ;  /* 0x00000000ff007435 */ /* 0x000fc800000001ff */
[----:B--2---:R-:W-:Y:S02]  /*00d0*/  IMAD.WIDE R2, R5, 0x4, R2 ;  /* 0x0000000405027825 */ /* 0x004fe400078e0202 */
[----:B------:R-:W1:Y:S04]  /*00e0*/  LDC.64 R4, c[0x0][0x210] ;  /* 0x00008400ff047b82 */ /* 0x000e680000000a00 */
[----:B------:R2:W3:Y:S01]  /*00f0*/  @!P0 LDG.E.EL R0, desc[UR4][R2.64] ;  /* 0x0000000402008981 */ /* 0x0004e2000c2e1900 */
[----:B------:R-:W-:Y:S01]  /*0100*/  MOV R6, RZ ;  /* 0x000000ff00067202 */ /* 0x000fe20000000f00 */
[----:B-1----:R-:W-:-:S05]  /*0110*/  IMAD.WIDE R4, R7, 0x4, R4 ;  /* 0x0000000407047825 */ /* 0x002fca00078e0204 */
[----:B------:R-:W4:Y:S01]  /*0120*/  @!P0 LDG.E R6, desc[UR4][R4.64] ;  /* 0x0000000404068981 */ /* 0x000f22000c1e1900 */
[----:B--2---:R-:W-:Y:S01]  /*0130*/  HFMA2.MMA R2, -RZ, RZ, 1.625, 0 ;  /* 0x3e800000ff027435 */ /* 0x004fe200000001ff */
[----:B---3--:R-:W-:-:S04]  /*0140*/  FADD R0, RZ, -R0 ;  /* 0x80000000ff007221 */ /* 0x008fc80000000000 */
[----:B------:R-:W-:-:S05]  /*0150*/  FMUL R0, R0, 1.4426950216293334961 ;  /* 0x3fb8aa3b00007820 */ /* 0x000fca0000400000 */
[----:B------:R-:W-:-:S13]  /*0160*/  FSETP.GEU.AND P1, PT, R0, -126, PT ;  /* 0xc2fc00000000780b */ /* 0x000fda0003f2e000 */
[----:B------:R-:W-:-:S04]  /*0170*/  @!P1 FMUL R0, R0, 0.5 ;  /* 0x3f00000000009820 */ /* 0x000fc80000400000 */
[----:B------:R-:W1:Y:S02]  /*0180*/  MUFU.EX2 R7, R0 ;  /* 0x0000000000077308 */ /* 0x000e640000000800 */
[----:B-1----:R-:W-:-:S04]  /*0190*/  @!P1 FMUL R7, R7, R7 ;  /* 0x0000000707079220 */ /* 0x002fc80000400000 */
[----:B------:R-:W-:-:S05]  /*01a0*/  FADD R7, R7, 1 ;  /* 0x3f80000007077421 */ /* 0x000fca0000000000 */
[----:B------:R-:W-:-:S04]  /*01b0*/  FSETP.GT.AND P1, PT, R7, 8.50705917302346158658e+37, PT ;  /* 0x7e8000000700780b */ /* 0x000fc80003f24000 */
[----:B------:R-:W-:-:S09]  /*01c0*/  FSEL R2, R2, 1, P1 ;  /* 0x3f80000002027808 */ /* 0x000fd20000800000 */
[----:B------:R-:W-:-:S06]  /*01d0*/  @P1 FMUL R7, R7, 0.25 ;  /* 0x3e80000007071820 */ /* 0x000fcc0000400000 */
[----:B------:R-:W1:Y:S02]  /*01e0*/  MUFU.RCP R7, R7 ;  /* 0x0000000700077308 */ /* 0x000e640000001000 */
[----:B-1----:R-:W-:-:S04]  /*01f0*/  FMUL R3, R7, R2 ;  /* 0x0000000207037220 */ /* 0x002fc80000400000 */
[----:B----4-:R-:W-:Y:S01]  /*0200*/  FMUL R3, R3, R6 ;  /* 0x0000000603037220 */ /* 0x010fe20000400000 */
[----:B------:R-:W-:Y:S06]  /*0210*/  @P0 EXIT ;  /* 0x000000000000094d */ /* 0x000fec0003800000 */
[----:B------:R-:W-:Y:S01]  /*0220*/  STG.E desc[UR4][R4.64], R3 ;  /* 0x0000000304007986 */ /* 0x000fe2000c101904 */
[----:B------:R-:W-:Y:S05]  /*0230*/  EXIT ;  /* 0x000000000000794d */ /* 0x000fea0003800000 */
.L_x_0:
[----:B------:R-:W-:-:S00]  /*0240*/  BRA `(.L_x_0) ;  /* 0xfffffffc00fc7947 */ /* 0x000fc0000383ffff */
[----:B------:R-:W-:-:S00]  /*0250*/  NOP ;  /* 0x0000000000007918 */ /* 0x000fc00000000000 */
        /* <DEDUP_REMOVED lines=10> */
.L_x_1:


//--------------------- .nv.constant0.triton_poi_fused_mul_sigmoid_3 --------------------------
	.section	.nv.constant0.triton_poi_fused_mul_sigmoid_3,"a",@progbits
	.sectionflags	@""
	.align	4
.nv.constant0.triton_poi_fused_mul_sigmoid_3:
	.zero		548
